//
// Generated by NVIDIA NVVM Compiler
//
// Compiler Build ID: CL-36424714
// Cuda compilation tools, release 13.0, V13.0.88
// Based on NVVM 20.0.0
//

.version 9.0
.target sm_100
.address_size 64

	// .globl	_Z25matrixMulKernelWIthTilingPfS_iS_i
// _ZZ25matrixMulKernelWIthTilingPfS_iS_iE3Mds has been demoted
// _ZZ25matrixMulKernelWIthTilingPfS_iS_iE3Nds has been demoted

.visible .entry _Z25matrixMulKernelWIthTilingPfS_iS_i(
	.param .u64 .ptr .align 1 _Z25matrixMulKernelWIthTilingPfS_iS_i_param_0,
	.param .u64 .ptr .align 1 _Z25matrixMulKernelWIthTilingPfS_iS_i_param_1,
	.param .u32 _Z25matrixMulKernelWIthTilingPfS_iS_i_param_2,
	.param .u64 .ptr .align 1 _Z25matrixMulKernelWIthTilingPfS_iS_i_param_3,
	.param .u32 _Z25matrixMulKernelWIthTilingPfS_iS_i_param_4
)
{
	.reg .pred 	%p<16>;
	.reg .b32 	%r<72>;
	.reg .b32 	%f<132>;
	.reg .b64 	%rd<13>;
	// demoted variable
	.shared .align 4 .b8 _ZZ25matrixMulKernelWIthTilingPfS_iS_iE3Mds[1024];
	// demoted variable
	.shared .align 4 .b8 _ZZ25matrixMulKernelWIthTilingPfS_iS_iE3Nds[1024];
	ld.param.u64 	%rd3, [_Z25matrixMulKernelWIthTilingPfS_iS_i_param_0];
	ld.param.u64 	%rd4, [_Z25matrixMulKernelWIthTilingPfS_iS_i_param_1];
	ld.param.u32 	%r34, [_Z25matrixMulKernelWIthTilingPfS_iS_i_param_2];
	ld.param.u64 	%rd5, [_Z25matrixMulKernelWIthTilingPfS_iS_i_param_3];
	ld.param.u32 	%r35, [_Z25matrixMulKernelWIthTilingPfS_iS_i_param_4];
	mov.u32 	%r36, %ctaid.x;
	mov.u32 	%r37, %ctaid.y;
	mov.u32 	%r1, %tid.x;
	mov.u32 	%r2, %tid.y;
	mad.lo.s32 	%r3, %r34, %r37, %r2;
	mad.lo.s32 	%r4, %r34, %r36, %r1;
	cvt.rn.f32.s32 	%f23, %r35;
	cvt.rn.f32.s32 	%f24, %r34;
	div.rn.f32 	%f25, %f23, %f24;
	cvt.rpi.f32.f32 	%f1, %f25;
	setp.leu.f32 	%p1, %f1, 0f00000000;
	mov.f32 	%f130, 0f00000000;
	@%p1 bra 	$L__BB0_21;
	shl.b32 	%r39, %r2, 6;
	mov.u32 	%r40, _ZZ25matrixMulKernelWIthTilingPfS_iS_iE3Mds;
	add.s32 	%r5, %r40, %r39;
	mul.lo.s32 	%r6, %r3, %r35;
	mov.u32 	%r41, _ZZ25matrixMulKernelWIthTilingPfS_iS_iE3Nds;
	shl.b32 	%r42, %r1, 2;
	add.s32 	%r8, %r41, %r42;
	add.s32 	%r7, %r8, %r39;
	and.b32  	%r9, %r34, 15;
	and.b32  	%r10, %r34, 7;
	and.b32  	%r11, %r34, 2147483632;
	and.b32  	%r12, %r34, 3;
	neg.s32 	%r13, %r11;
	add.s32 	%r14, %r5, 32;
	add.s32 	%r15, %r8, 512;
	cvta.to.global.u64 	%rd1, %rd3;
	cvta.to.global.u64 	%rd2, %rd4;
	mov.f32 	%f130, 0f00000000;
	mov.b32 	%r65, 0;
$L__BB0_2:
	mul.lo.s32 	%r17, %r65, %r34;
	add.s32 	%r43, %r17, %r1;
	max.s32 	%r44, %r3, %r43;
	setp.ge.s32 	%p2, %r44, %r35;
	mov.f32 	%f121, 0f00000000;
	@%p2 bra 	$L__BB0_4;
	add.s32 	%r45, %r43, %r6;
	mul.wide.s32 	%rd6, %r45, 4;
	add.s64 	%rd7, %rd1, %rd6;
	ld.global.f32 	%f121, [%rd7];
$L__BB0_4:
	shl.b32 	%r46, %r1, 2;
	add.s32 	%r47, %r5, %r46;
	st.shared.f32 	[%r47], %f121;
	add.s32 	%r19, %r17, %r2;
	max.s32 	%r48, %r19, %r4;
	setp.ge.s32 	%p3, %r48, %r35;
	mov.f32 	%f122, 0f00000000;
	@%p3 bra 	$L__BB0_6;
	mad.lo.s32 	%r49, %r19, %r35, %r4;
	mul.wide.s32 	%rd8, %r49, 4;
	add.s64 	%rd9, %rd2, %rd8;
	ld.global.f32 	%f122, [%rd9];
$L__BB0_6:
	setp.lt.s32 	%p4, %r34, 1;
	st.shared.f32 	[%r7], %f122;
	bar.sync 	0;
	@%p4 bra 	$L__BB0_20;
	setp.lt.u32 	%p5, %r34, 16;
	mov.b32 	%r70, 0;
	@%p5 bra 	$L__BB0_10;
	mov.u32 	%r66, %r15;
	mov.u32 	%r67, %r14;
	mov.u32 	%r68, %r13;
$L__BB0_9:
	.pragma "nounroll";
	ld.shared.f32 	%f30, [%r67+-32];
	ld.shared.f32 	%f31, [%r66+-512];
	fma.rn.f32 	%f32, %f30, %f31, %f130;
	ld.shared.f32 	%f33, [%r67+-28];
	ld.shared.f32 	%f34, [%r66+-448];
	fma.rn.f32 	%f35, %f33, %f34, %f32;
	ld.shared.f32 	%f36, [%r67+-24];
	ld.shared.f32 	%f37, [%r66+-384];
	fma.rn.f32 	%f38, %f36, %f37, %f35;
	ld.shared.f32 	%f39, [%r67+-20];
	ld.shared.f32 	%f40, [%r66+-320];
	fma.rn.f32 	%f41, %f39, %f40, %f38;
	ld.shared.f32 	%f42, [%r67+-16];
	ld.shared.f32 	%f43, [%r66+-256];
	fma.rn.f32 	%f44, %f42, %f43, %f41;
	ld.shared.f32 	%f45, [%r67+-12];
	ld.shared.f32 	%f46, [%r66+-192];
	fma.rn.f32 	%f47, %f45, %f46, %f44;
	ld.shared.f32 	%f48, [%r67+-8];
	ld.shared.f32 	%f49, [%r66+-128];
	fma.rn.f32 	%f50, %f48, %f49, %f47;
	ld.shared.f32 	%f51, [%r67+-4];
	ld.shared.f32 	%f52, [%r66+-64];
	fma.rn.f32 	%f53, %f51, %f52, %f50;
	ld.shared.f32 	%f54, [%r67];
	ld.shared.f32 	%f55, [%r66];
	fma.rn.f32 	%f56, %f54, %f55, %f53;
	ld.shared.f32 	%f57, [%r67+4];
	ld.shared.f32 	%f58, [%r66+64];
	fma.rn.f32 	%f59, %f57, %f58, %f56;
	ld.shared.f32 	%f60, [%r67+8];
	ld.shared.f32 	%f61, [%r66+128];
	fma.rn.f32 	%f62, %f60, %f61, %f59;
	ld.shared.f32 	%f63, [%r67+12];
	ld.shared.f32 	%f64, [%r66+192];
	fma.rn.f32 	%f65, %f63, %f64, %f62;
	ld.shared.f32 	%f66, [%r67+16];
	ld.shared.f32 	%f67, [%r66+256];
	fma.rn.f32 	%f68, %f66, %f67, %f65;
	ld.shared.f32 	%f69, [%r67+20];
	ld.shared.f32 	%f70, [%r66+320];
	fma.rn.f32 	%f71, %f69, %f70, %f68;
	ld.shared.f32 	%f72, [%r67+24];
	ld.shared.f32 	%f73, [%r66+384];
	fma.rn.f32 	%f74, %f72, %f73, %f71;
	ld.shared.f32 	%f75, [%r67+28];
	ld.shared.f32 	%f76, [%r66+448];
	fma.rn.f32 	%f130, %f75, %f76, %f74;
	add.s32 	%r68, %r68, 16;
	add.s32 	%r67, %r67, 64;
	add.s32 	%r66, %r66, 1024;
	setp.ne.s32 	%p6, %r68, 0;
	mov.u32 	%r70, %r11;
	@%p6 bra 	$L__BB0_9;
$L__BB0_10:
	setp.eq.s32 	%p7, %r9, 0;
	@%p7 bra 	$L__BB0_20;
	add.s32 	%r51, %r9, -1;
	setp.lt.u32 	%p8, %r51, 7;
	@%p8 bra 	$L__BB0_13;
	shl.b32 	%r52, %r70, 2;
	add.s32 	%r53, %r5, %r52;
	ld.shared.f32 	%f78, [%r53];
	shl.b32 	%r54, %r70, 6;
	add.s32 	%r55, %r8, %r54;
	ld.shared.f32 	%f79, [%r55];
	fma.rn.f32 	%f80, %f78, %f79, %f130;
	ld.shared.f32 	%f81, [%r53+4];
	ld.shared.f32 	%f82, [%r55+64];
	fma.rn.f32 	%f83, %f81, %f82, %f80;
	ld.shared.f32 	%f84, [%r53+8];
	ld.shared.f32 	%f85, [%r55+128];
	fma.rn.f32 	%f86, %f84, %f85, %f83;
	ld.shared.f32 	%f87, [%r53+12];
	ld.shared.f32 	%f88, [%r55+192];
	fma.rn.f32 	%f89, %f87, %f88, %f86;
	ld.shared.f32 	%f90, [%r53+16];
	ld.shared.f32 	%f91, [%r55+256];
	fma.rn.f32 	%f92, %f90, %f91, %f89;
	ld.shared.f32 	%f93, [%r53+20];
	ld.shared.f32 	%f94, [%r55+320];
	fma.rn.f32 	%f95, %f93, %f94, %f92;
	ld.shared.f32 	%f96, [%r53+24];
	ld.shared.f32 	%f97, [%r55+384];
	fma.rn.f32 	%f98, %f96, %f97, %f95;
	ld.shared.f32 	%f99, [%r53+28];
	ld.shared.f32 	%f100, [%r55+448];
	fma.rn.f32 	%f130, %f99, %f100, %f98;
	add.s32 	%r70, %r70, 8;
$L__BB0_13:
	setp.eq.s32 	%p9, %r10, 0;
	@%p9 bra 	$L__BB0_20;
	add.s32 	%r56, %r10, -1;
	setp.lt.u32 	%p10, %r56, 3;
	@%p10 bra 	$L__BB0_16;
	shl.b32 	%r57, %r70, 2;
	add.s32 	%r58, %r5, %r57;
	ld.shared.f32 	%f102, [%r58];
	shl.b32 	%r59, %r70, 6;
	add.s32 	%r60, %r8, %r59;
	ld.shared.f32 	%f103, [%r60];
	fma.rn.f32 	%f104, %f102, %f103, %f130;
	ld.shared.f32 	%f105, [%r58+4];
	ld.shared.f32 	%f106, [%r60+64];
	fma.rn.f32 	%f107, %f105, %f106, %f104;
	ld.shared.f32 	%f108, [%r58+8];
	ld.shared.f32 	%f109, [%r60+128];
	fma.rn.f32 	%f110, %f108, %f109, %f107;
	ld.shared.f32 	%f111, [%r58+12];
	ld.shared.f32 	%f112, [%r60+192];
	fma.rn.f32 	%f130, %f111, %f112, %f110;
	add.s32 	%r70, %r70, 4;
$L__BB0_16:
	setp.eq.s32 	%p11, %r12, 0;
	@%p11 bra 	$L__BB0_20;
	setp.eq.s32 	%p12, %r12, 1;
	shl.b32 	%r61, %r70, 2;
	add.s32 	%r31, %r5, %r61;
	ld.shared.f32 	%f113, [%r31];
	shl.b32 	%r62, %r70, 6;
	add.s32 	%r32, %r8, %r62;
	ld.shared.f32 	%f114, [%r32];
	fma.rn.f32 	%f130, %f113, %f114, %f130;
	@%p12 bra 	$L__BB0_20;
	setp.eq.s32 	%p13, %r12, 2;
	ld.shared.f32 	%f115, [%r31+4];
	ld.shared.f32 	%f116, [%r32+64];
	fma.rn.f32 	%f130, %f115, %f116, %f130;
	@%p13 bra 	$L__BB0_20;
	ld.shared.f32 	%f117, [%r31+8];
	ld.shared.f32 	%f118, [%r32+128];
	fma.rn.f32 	%f130, %f117, %f118, %f130;
$L__BB0_20:
	bar.sync 	0;
	add.s32 	%r65, %r65, 1;
	cvt.rn.f32.u32 	%f119, %r65;
	setp.gt.f32 	%p14, %f1, %f119;
	@%p14 bra 	$L__BB0_2;
$L__BB0_21:
	max.s32 	%r63, %r3, %r4;
	setp.ge.s32 	%p15, %r63, %r35;
	@%p15 bra 	$L__BB0_23;
	mad.lo.s32 	%r64, %r3, %r35, %r4;
	cvta.to.global.u64 	%rd10, %rd5;
	mul.wide.s32 	%rd11, %r64, 4;
	add.s64 	%rd12, %rd10, %rd11;
	st.global.f32 	[%rd12], %f130;
$L__BB0_23:
	ret;

}


// ===== COMPILED SASS (sm_100) =====

	.target	sm_100

	.elftype	@"ET_EXEC"


//--------------------- .note.nv.tkinfo           --------------------------
	.section	.note.nv.tkinfo,"",@"SHT_NOTE"
	.sectionflags	@"SHF_NOTE_NV_TKINFO"
	.tkinfo
        /*0018*/ 	.word	0x00000002
        /*0030*/ 	.string	""
        /*0030*/ 	.string	"ptxas"
        /*0030*/ 	.string	"Cuda compilation tools, release 13.0, V13.0.88"
        /*0030*/ 	.string	"Build cuda_13.0.r13.0/compiler.36424714_0"
        /*0030*/ 	.string	"-arch sm_100 -m 64 "



//--------------------- .note.nv.cuinfo           --------------------------
	.section	.note.nv.cuinfo,"",@"SHT_NOTE"
	.sectionflags	@"SHF_NOTE_NV_CUINFO"
        /*0018*/ 	.short	0x0002
        /*001a*/ 	.short	0x0064
        /*001c*/ 	.short	0x0082
	.zero		2


//--------------------- .nv.info                  --------------------------
	.section	.nv.info,"",@"SHT_CUDA_INFO"
	.align	4


	//----- nvinfo : EIATTR_REGCOUNT
	.align		4
        /*0000*/ 	.byte	0x04, 0x2f
        /*0002*/ 	.short	(.L_1 - .L_0)
	.align		4
.L_0:
        /*0004*/ 	.word	index@(_Z25matrixMulKernelWIthTilingPfS_iS_i)
        /*0008*/ 	.word	0x00000020


	//----- nvinfo : EIATTR_FRAME_SIZE
	.align		4
.L_1:
        /*000c*/ 	.byte	0x04, 0x11
        /*000e*/ 	.short	(.L_3 - .L_2)
	.align		4
.L_2:
        /*0010*/ 	.word	index@($__internal_0_$__cuda_sm3x_div_rn_noftz_f32_slowpath)
        /*0014*/ 	.word	0x00000000


	//----- nvinfo : EIATTR_FRAME_SIZE
	.align		4
.L_3:
        /*0018*/ 	.byte	0x04, 0x11
        /*001a*/ 	.short	(.L_5 - .L_4)
	.align		4
.L_4:
        /*001c*/ 	.word	index@(_Z25matrixMulKernelWIthTilingPfS_iS_i)
        /*0020*/ 	.word	0x00000000


	//----- nvinfo : EIATTR_MIN_STACK_SIZE
	.align		4
.L_5:
        /*0024*/ 	.byte	0x04, 0x12
        /*0026*/ 	.short	(.L_7 - .L_6)
	.align		4
.L_6:
        /*0028*/ 	.word	index@(_Z25matrixMulKernelWIthTilingPfS_iS_i)
        /*002c*/ 	.word	0x00000000
.L_7:


//--------------------- .nv.compat                --------------------------
	.section	.nv.compat,"",@"SHT_CUDA_COMPAT_INFO"
	.align	4
        /*0000*/ 	.byte	0x02, 0x09, 0x00, 0x00, 0x02, 0x02, 0x01, 0x00, 0x02, 0x05, 0x05, 0x00, 0x03, 0x07, 0x01, 0x01
        /*0010*/ 	.byte	0x02, 0x03, 0x00, 0x00, 0x02, 0x06, 0x01, 0x00, 0x04, 0x0b, 0x08, 0x00, 0x01, 0x00, 0x00, 0x00
        /*0020*/ 	.byte	0x00, 0x00, 0x00, 0x00


//--------------------- .nv.info._Z25matrixMulKernelWIthTilingPfS_iS_i --------------------------
	.section	.nv.info._Z25matrixMulKernelWIthTilingPfS_iS_i,"",@"SHT_CUDA_INFO"
	.sectionflags	@""
	.align	4


	//----- nvinfo : EIATTR_CUDA_API_VERSION
	.align		4
        /*0000*/ 	.byte	0x04, 0x37
        /*0002*/ 	.short	(.L_9 - .L_8)
.L_8:
        /*0004*/ 	.word	0x00000082


	//----- nvinfo : EIATTR_KPARAM_INFO
	.align		4
.L_9:
        /*0008*/ 	.byte	0x04, 0x17
        /*000a*/ 	.short	(.L_11 - .L_10)
.L_10:
        /*000c*/ 	.word	0x00000000
        /*0010*/ 	.short	0x0004
        /*0012*/ 	.short	0x0020
        /*0014*/ 	.byte	0x00, 0xf0, 0x11, 0x00


	//----- nvinfo : EIATTR_KPARAM_INFO
	.align		4
.L_11:
        /*0018*/ 	.byte	0x04, 0x17
        /*001a*/ 	.short	(.L_13 - .L_12)
.L_12:
        /*001c*/ 	.word	0x00000000
        /*0020*/ 	.short	0x0003
        /*0022*/ 	.short	0x0018
        /*0024*/ 	.byte	0x00, 0xf5, 0x21, 0x00


	//----- nvinfo : EIATTR_KPARAM_INFO
	.align		4
.L_13:
        /*0028*/ 	.byte	0x04, 0x17
        /*002a*/ 	.short	(.L_15 - .L_14)
.L_14:
        /*002c*/ 	.word	0x00000000
        /*0030*/ 	.short	0x0002
        /*0032*/ 	.short	0x0010
        /*0034*/ 	.byte	0x00, 0xf0, 0x11, 0x00


	//----- nvinfo : EIATTR_KPARAM_INFO
	.align		4
.L_15:
        /*0038*/ 	.byte	0x04, 0x17
        /*003a*/ 	.short	(.L_17 - .L_16)
.L_16:
        /*003c*/ 	.word	0x00000000
        /*0040*/ 	.short	0x0001
        /*0042*/ 	.short	0x0008
        /*0044*/ 	.byte	0x00, 0xf5, 0x21, 0x00


	//----- nvinfo : EIATTR_KPARAM_INFO
	.align		4
.L_17:
        /*0048*/ 	.byte	0x04, 0x17
        /*004a*/ 	.short	(.L_19 - .L_18)
.L_18:
        /*004c*/ 	.word	0x00000000
        /*0050*/ 	.short	0x0000
        /*0052*/ 	.short	0x0000
        /*0054*/ 	.byte	0x00, 0xf5, 0x21, 0x00


	//----- nvinfo : EIATTR_SPARSE_MMA_MASK
	.align		4
.L_19:
        /*0058*/ 	.byte	0x03, 0x50
        /*005a*/ 	.short	0x0000


	//----- nvinfo : EIATTR_MAXREG_COUNT
	.align		4
        /*005c*/ 	.byte	0x03, 0x1b
        /*005e*/ 	.short	0x00ff


	//----- nvinfo : EIATTR_NUM_BARRIERS
	.align		4
        /*0060*/ 	.byte	0x02, 0x4c
        /*0062*/ 	.byte	0x01
	.zero		1


	//----- nvinfo : EIATTR_MERCURY_ISA_VERSION
	.align		4
        /*0064*/ 	.byte	0x03, 0x5f
        /*0066*/ 	.short	0x0101


	//----- nvinfo : EIATTR_UNUSED_LOAD_BYTE_OFFSET
	.align		4
        /*0068*/ 	.byte	0x04, 0x44
        /*006a*/ 	.short	(.L_21 - .L_20)


	//   ....[0]....
.L_20:
        /*006c*/ 	.word	0x00000a50
        /*0070*/ 	.word	0x00000fff


	//----- nvinfo : EIATTR_VRC_CTA_INIT_COUNT
	.align		4
.L_21:
        /*0074*/ 	.byte	0x02, 0x4a
	.zero		1
	.zero		1


	//----- nvinfo : EIATTR_EXIT_INSTR_OFFSETS
	.align		4
        /*0078*/ 	.byte	0x04, 0x1c
        /*007a*/ 	.short	(.L_23 - .L_22)


	//   ....[0]....
.L_22:
        /*007c*/ 	.word	0x00000b60


	//   ....[1]....
        /*0080*/ 	.word	0x00000bb0


	//----- nvinfo : EIATTR_CRS_STACK_SIZE
	.align		4
.L_23:
        /*0084*/ 	.byte	0x04, 0x1e
        /*0086*/ 	.short	(.L_25 - .L_24)
.L_24:
        /*0088*/ 	.word	0x00000000


	//----- nvinfo : EIATTR_CBANK_PARAM_SIZE
	.align		4
.L_25:
        /*008c*/ 	.byte	0x03, 0x19
        /*008e*/ 	.short	0x0024


	//----- nvinfo : EIATTR_PARAM_CBANK
	.align		4
        /*0090*/ 	.byte	0x04, 0x0a
        /*0092*/ 	.short	(.L_27 - .L_26)
	.align		4
.L_26:
        /*0094*/ 	.word	index@(.nv.constant0._Z25matrixMulKernelWIthTilingPfS_iS_i)
        /*0098*/ 	.short	0x0380
        /*009a*/ 	.short	0x0024


	//----- nvinfo : EIATTR_SW_WAR
	.align		4
.L_27:
        /*009c*/ 	.byte	0x04, 0x36
        /*009e*/ 	.short	(.L_29 - .L_28)
.L_28:
        /*00a0*/ 	.word	0x00000008
.L_29:


//--------------------- .nv.callgraph             --------------------------
	.section	.nv.callgraph,"",@"SHT_CUDA_CALLGRAPH"
	.align	4
	.sectionentsize	8
	.align		4
        /*0000*/ 	.word	0x00000000
	.align		4
        /*0004*/ 	.word	0xffffffff
	.align		4
        /*0008*/ 	.word	0x00000000
	.align		4
        /*000c*/ 	.word	0xfffffffe
	.align		4
        /*0010*/ 	.word	0x00000000
	.align		4
        /*0014*/ 	.word	0xfffffffd
	.align		4
        /*0018*/ 	.word	0x00000000
	.align		4
        /*001c*/ 	.word	0xfffffffc


//--------------------- .text._Z25matrixMulKernelWIthTilingPfS_iS_i --------------------------
	.section	.text._Z25matrixMulKernelWIthTilingPfS_iS_i,"ax",@progbits
	.align	128
        .global         _Z25matrixMulKernelWIthTilingPfS_iS_i
        .type           _Z25matrixMulKernelWIthTilingPfS_iS_i,@function
        .size           _Z25matrixMulKernelWIthTilingPfS_iS_i,(.L_x_17 - _Z25matrixMulKernelWIthTilingPfS_iS_i)
        .other          _Z25matrixMulKernelWIthTilingPfS_iS_i,@"STO_CUDA_ENTRY STV_DEFAULT"
_Z25matrixMulKernelWIthTilingPfS_iS_i:
.text._Z25matrixMulKernelWIthTilingPfS_iS_i:
[----:B------:R-:W-:Y:S08]  /*0000*/  LDC R1, c[0x0][0x37c] ;  /* 0x0000df00ff017b82 */ /* 0x000ff00000000800 */
[----:B------:R-:W0:Y:S01]  /*0010*/  LDC R9, c[0x0][0x390] ;  /* 0x0000e400ff097b82 */ /* 0x000e220000000800 */
[----:B------:R-:W1:Y:S01]  /*0020*/  LDCU UR6, c[0x0][0x3a0] ;  /* 0x00007400ff0677ac */ /* 0x000e620008000800 */
[----:B------:R-:W2:Y:S01]  /*0030*/  S2R R0, SR_TID.Y ;  /* 0x0000000000007919 */ /* 0x000ea20000002200 */
[----:B------:R-:W3:Y:S05]  /*0040*/  S2R R2, SR_TID.X ;  /* 0x0000000000027919 */ /* 0x000eea0000002100 */
[----:B------:R-:W2:Y:S08]  /*0050*/  S2UR UR5, SR_CTAID.Y ;  /* 0x00000000000579c3 */ /* 0x000eb00000002600 */
[----:B------:R-:W3:Y:S01]  /*0060*/  S2UR UR4, SR_CTAID.X ;  /* 0x00000000000479c3 */ /* 0x000ee20000002500 */
[----:B-1----:R-:W-:-:S02]  /*0070*/  I2FP.F32.S32 R3, UR6 ;  /* 0x0000000600037c45 */ /* 0x002fc40008201400 */
[----:B0-----:R-:W-:-:S04]  /*0080*/  I2FP.F32.S32 R4, R9 ;  /* 0x0000000900047245 */ /* 0x001fc80000201400 */
[----:B------:R-:W0:Y:S01]  /*0090*/  MUFU.RCP R5, R4 ;  /* 0x0000000400057308 */ /* 0x000e220000001000 */
[----:B--2---:R-:W-:-:S07]  /*00a0*/  IMAD R25, R9, UR5, R0 ;  /* 0x0000000509197c24 */ /* 0x004fce000f8e0200 */
[----:B------:R-:W1:Y:S01]  /*00b0*/  FCHK P0, R3, R4 ;  /* 0x0000000403007302 */ /* 0x000e620000000000 */
[----:B---3--:R-:W-:Y:S02]  /*00c0*/  IMAD R20, R9, UR4, R2 ;  /* 0x0000000409147c24 */ /* 0x008fe4000f8e0202 */
[----:B0-----:R-:W-:-:S04]  /*00d0*/  FFMA R6, -R4, R5, 1 ;  /* 0x3f80000004067423 */ /* 0x001fc80000000105 */
[----:B------:R-:W-:-:S04]  /*00e0*/  FFMA R6, R5, R6, R5 ;  /* 0x0000000605067223 */ /* 0x000fc80000000005 */
[----:B------:R-:W-:-:S04]  /*00f0*/  FFMA R5, R3, R6, RZ ;  /* 0x0000000603057223 */ /* 0x000fc800000000ff */
[----:B------:R-:W-:-:S04]  /*0100*/  FFMA R7, -R4, R5, R3 ;  /* 0x0000000504077223 */ /* 0x000fc80000000103 */
[----:B------:R-:W-:Y:S01]  /*0110*/  FFMA R5, R6, R7, R5 ;  /* 0x0000000706057223 */ /* 0x000fe20000000005 */
[----:B-1----:R-:W-:Y:S06]  /*0120*/  @!P0 BRA `(.L_x_0) ;  /* 0x00000000000c8947 */ /* 0x002fec0003800000 */
[----:B------:R-:W-:-:S07]  /*0130*/  MOV R6, 0x150 ;  /* 0x0000015000067802 */ /* 0x000fce0000000f00 */
[----:B------:R-:W-:Y:S05]  /*0140*/  CALL.REL.NOINC `($__internal_0_$__cuda_sm3x_div_rn_noftz_f32_slowpath) ;  /* 0x00000008009c7944 */ /* 0x000fea0003c00000 */
[----:B------:R-:W-:-:S07]  /*0150*/  IMAD.MOV.U32 R5, RZ, RZ, R3 ;  /* 0x000000ffff057224 */ /* 0x000fce00078e0003 */
.L_x_0:
[----:B------:R-:W0:Y:S01]  /*0160*/  FRND.CEIL R3, R5 ;  /* 0x0000000500037307 */ /* 0x000e220000209000 */
[----:B------:R-:W1:Y:S01]  /*0170*/  LDCU.64 UR8, c[0x0][0x358] ;  /* 0x00006b00ff0877ac */ /* 0x000e620008000a00 */
[----:B------:R-:W-:Y:S01]  /*0180*/  IMAD.MOV.U32 R27, RZ, RZ, RZ ;  /* 0x000000ffff1b7224 */ /* 0x000fe200078e00ff */
[----:B0-----:R-:W-:-:S13]  /*0190*/  FSETP.GT.AND P0, PT, R3, RZ, PT ;  /* 0x000000ff0300720b */ /* 0x001fda0003f04000 */
[----:B-1----:R-:W-:Y:S05]  /*01a0*/  @!P0 BRA `(.L_x_1) ;  /* 0x0000000800608947 */ /* 0x002fea0003800000 */
[----:B------:R-:W0:Y:S01]  /*01b0*/  S2UR UR6, SR_CgaCtaId ;  /* 0x00000000000679c3 */ /* 0x000e220000008800 */
[----:B------:R-:W-:Y:S01]  /*01c0*/  UMOV UR4, 0x400 ;  /* 0x0000040000047882 */ /* 0x000fe20000000000 */
[----:B------:R-:W-:Y:S01]  /*01d0*/  HFMA2 R27, -RZ, RZ, 0, 0 ;  /* 0x00000000ff1b7431 */ /* 0x000fe200000001ff */
[----:B------:R-:W-:-:S05]  /*01e0*/  UIADD3 UR5, UPT, UPT, UR4, 0x400, URZ ;  /* 0x0000040004057890 */ /* 0x000fca000fffe0ff */
[----:B------:R-:W1:Y:S01]  /*01f0*/  LDC R7, c[0x0][0x390] ;  /* 0x0000e400ff077b82 */ /* 0x000e620000000800 */
[----:B0-----:R-:W-:Y:S02]  /*0200*/  ULEA UR4, UR6, UR4, 0x18 ;  /* 0x0000000406047291 */ /* 0x001fe4000f8ec0ff */
[----:B------:R-:W-:-:S04]  /*0210*/  ULEA UR5, UR6, UR5, 0x18 ;  /* 0x0000000506057291 */ /* 0x000fc8000f8ec0ff */
[----:B------:R-:W-:Y:S01]  /*0220*/  LEA R23, R0, UR4, 0x6 ;  /* 0x0000000400177c11 */ /* 0x000fe2000f8e30ff */
[----:B------:R-:W-:Y:S01]  /*0230*/  UMOV UR4, URZ ;  /* 0x000000ff00047c82 */ /* 0x000fe20008000000 */
[----:B-1----:R-:W-:Y:S02]  /*0240*/  LOP3.LUT R16, R7, 0x7ffffff0, RZ, 0xc0, !PT ;  /* 0x7ffffff007107812 */ /* 0x002fe400078ec0ff */
[----:B------:R-:W-:Y:S01]  /*0250*/  LEA R21, R2, UR5, 0x2 ;  /* 0x0000000502157c11 */ /* 0x000fe2000f8e10ff */
[----:B------:R-:W-:Y:S01]  /*0260*/  VIADD R6, R23, 0x20 ;  /* 0x0000002017067836 */ /* 0x000fe20000000000 */
[C---:B------:R-:W-:Y:S01]  /*0270*/  LOP3.LUT R18, R7.reuse, 0xf, RZ, 0xc0, !PT ;  /* 0x0000000f07127812 */ /* 0x040fe200078ec0ff */
[----:B------:R-:W-:Y:S01]  /*0280*/  IMAD.MOV R4, RZ, RZ, -R16 ;  /* 0x000000ffff047224 */ /* 0x000fe200078e0a10 */
[----:B------:R-:W-:Y:S01]  /*0290*/  LOP3.LUT R17, R7, 0x7, RZ, 0xc0, !PT ;  /* 0x0000000707117812 */ /* 0x000fe200078ec0ff */
[----:B------:R-:W-:Y:S01]  /*02a0*/  VIADD R5, R21, 0x200 ;  /* 0x0000020015057836 */ /* 0x000fe20000000000 */
[----:B------:R-:W-:-:S02]  /*02b0*/  LOP3.LUT R7, R7, 0x3, RZ, 0xc0, !PT ;  /* 0x0000000307077812 */ /* 0x000fc400078ec0ff */
[----:B------:R-:W-:-:S07]  /*02c0*/  LEA R19, R0, R21, 0x6 ;  /* 0x0000001500137211 */ /* 0x000fce00078e30ff */
.L_x_7:
[----:B0-----:R-:W0:Y:S01]  /*02d0*/  LDC R13, c[0x0][0x390] ;  /* 0x0000e400ff0d7b82 */ /* 0x001e220000000800 */
[----:B------:R-:W1:Y:S01]  /*02e0*/  LDCU UR5, c[0x0][0x3a0] ;  /* 0x00007400ff0577ac */ /* 0x000e620008000800 */
[----:B------:R-:W-:Y:S01]  /*02f0*/  MOV R14, RZ ;  /* 0x000000ff000e7202 */ /* 0x000fe20000000f00 */
[C---:B0-----:R-:W-:Y:S02]  /*0300*/  IMAD R12, R13.reuse, UR4, R2 ;  /* 0x000000040d0c7c24 */ /* 0x041fe4000f8e0202 */
[----:B------:R-:W-:-:S03]  /*0310*/  IMAD R29, R13, UR4, R0 ;  /* 0x000000040d1d7c24 */ /* 0x000fc6000f8e0200 */
[----:B------:R-:W-:Y:S02]  /*0320*/  VIMNMX R8, PT, PT, R25, R12, !PT ;  /* 0x0000000c19087248 */ /* 0x000fe40007fe0100 */
[----:B------:R-:W-:Y:S02]  /*0330*/  VIMNMX R9, PT, PT, R20, R29, !PT ;  /* 0x0000001d14097248 */ /* 0x000fe40007fe0100 */
[----:B-1----:R-:W-:Y:S02]  /*0340*/  ISETP.GE.AND P0, PT, R8, UR5, PT ;  /* 0x0000000508007c0c */ /* 0x002fe4000bf06270 */
[----:B------:R-:W-:-:S11]  /*0350*/  ISETP.GE.AND P1, PT, R9, UR5, PT ;  /* 0x0000000509007c0c */ /* 0x000fd6000bf26270 */
[----:B------:R-:W0:Y:S01]  /*0360*/  @!P0 LDC.64 R10, c[0x0][0x380] ;  /* 0x0000e000ff0a8b82 */ /* 0x000e220000000a00 */
[----:B------:R-:W-:Y:S02]  /*0370*/  @!P0 IMAD R15, R25, UR5, R12 ;  /* 0x00000005190f8c24 */ /* 0x000fe4000f8e020c */
[----:B------:R-:W-:Y:S02]  /*0380*/  @!P1 IMAD R29, R29, UR5, R20 ;  /* 0x000000051d1d9c24 */ /* 0x000fe4000f8e0214 */
[----:B------:R-:W-:-:S03]  /*0390*/  IMAD.MOV.U32 R12, RZ, RZ, RZ ;  /* 0x000000ffff0c7224 */ /* 0x000fc600078e00ff */
[----:B------:R-:W1:Y:S01]  /*03a0*/  @!P1 LDC.64 R8, c[0x0][0x388] ;  /* 0x0000e200ff089b82 */ /* 0x000e620000000a00 */
[----:B0-----:R-:W-:-:S05]  /*03b0*/  @!P0 IMAD.WIDE R10, R15, 0x4, R10 ;  /* 0x000000040f0a8825 */ /* 0x001fca00078e020a */
[----:B------:R-:W2:Y:S01]  /*03c0*/  @!P0 LDG.E R12, desc[UR8][R10.64] ;  /* 0x000000080a0c8981 */ /* 0x000ea2000c1e1900 */
[----:B-1----:R-:W-:-:S05]  /*03d0*/  @!P1 IMAD.WIDE R8, R29, 0x4, R8 ;  /* 0x000000041d089825 */ /* 0x002fca00078e0208 */
[----:B------:R-:W3:Y:S01]  /*03e0*/  @!P1 LDG.E R14, desc[UR8][R8.64] ;  /* 0x00000008080e9981 */ /* 0x000ee2000c1e1900 */
[----:B------:R-:W-:Y:S01]  /*03f0*/  ISETP.GE.AND P0, PT, R13, 0x1, PT ;  /* 0x000000010d00780c */ /* 0x000fe20003f06270 */
[----:B------:R-:W-:-:S05]  /*0400*/  IMAD R15, R2, 0x4, R23 ;  /* 0x00000004020f7824 */ /* 0x000fca00078e0217 */
[----:B--2---:R0:W-:Y:S04]  /*0410*/  STS [R15], R12 ;  /* 0x0000000c0f007388 */ /* 0x0041e80000000800 */
[----:B---3--:R0:W-:Y:S01]  /*0420*/  STS [R19], R14 ;  /* 0x0000000e13007388 */ /* 0x0081e20000000800 */
[----:B------:R-:W-:Y:S06]  /*0430*/  BAR.SYNC.DEFER_BLOCKING 0x0 ;  /* 0x0000000000007b1d */ /* 0x000fec0000010000 */
[----:B------:R-:W-:Y:S05]  /*0440*/  @!P0 BRA `(.L_x_2) ;  /* 0x0000000400a48947 */ /* 0x000fea0003800000 */
[----:B------:R-:W-:Y:S01]  /*0450*/  ISETP.GE.U32.AND P0, PT, R13, 0x10, PT ;  /* 0x000000100d00780c */ /* 0x000fe20003f06070 */
[----:B------:R-:W-:-:S12]  /*0460*/  IMAD.MOV.U32 R22, RZ, RZ, RZ ;  /* 0x000000ffff167224 */ /* 0x000fd800078e00ff */
[----:B------:R-:W-:Y:S05]  /*0470*/  @!P0 BRA `(.L_x_3) ;  /* 0x0000000000b48947 */ /* 0x000fea0003800000 */
[----:B------:R-:W-:Y:S01]  /*0480*/  MOV R26, R5 ;  /* 0x00000005001a7202 */ /* 0x000fe20000000f00 */
[----:B------:R-:W-:Y:S02]  /*0490*/  IMAD.MOV.U32 R24, RZ, RZ, R6 ;  /* 0x000000ffff187224 */ /* 0x000fe400078e0006 */
[----:B------:R-:W-:-:S07]  /*04a0*/  IMAD.MOV.U32 R22, RZ, RZ, R4 ;  /* 0x000000ffff167224 */ /* 0x000fce00078e0004 */
.L_x_4:
[----:B------:R-:W-:Y:S01]  /*04b0*/  LDS R8, [R26+-0x200] ;  /* 0xfffe00001a087984 */ /* 0x000fe20000000800 */
[----:B------:R-:W-:-:S03]  /*04c0*/  IADD3 R22, PT, PT, R22, 0x10, RZ ;  /* 0x0000001016167810 */ /* 0x000fc60007ffe0ff */
[----:B0-----:R-:W0:Y:S01]  /*04d0*/  LDS.128 R12, [R24+-0x20] ;  /* 0xffffe000180c7984 */ /* 0x001e220000000c00 */
[----:B------:R-:W-:-:S03]  /*04e0*/  ISETP.NE.AND P0, PT, R22, RZ, PT ;  /* 0x000000ff1600720c */ /* 0x000fc60003f05270 */
[----:B------:R-:W1:Y:S04]  /*04f0*/  LDS R11, [R26+-0x1c0] ;  /* 0xfffe40001a0b7984 */ /* 0x000e680000000800 */
[----:B------:R-:W2:Y:S04]  /*0500*/  LDS R9, [R26+-0x180] ;  /* 0xfffe80001a097984 */ /* 0x000ea80000000800 */
[----:B------:R-:W-:Y:S01]  /*0510*/  LDS R29, [R26+-0xc0] ;  /* 0xffff40001a1d7984 */ /* 0x000fe20000000800 */
[----:B0-----:R-:W-:-:S03]  /*0520*/  FFMA R8, R12, R8, R27 ;  /* 0x000000080c087223 */ /* 0x001fc6000000001b */
[----:B------:R-:W0:Y:S01]  /*0530*/  LDS R12, [R26+-0x140] ;  /* 0xfffec0001a0c7984 */ /* 0x000e220000000800 */
[----:B-1----:R-:W-:-:S03]  /*0540*/  FFMA R8, R11, R13, R8 ;  /* 0x0000000d0b087223 */ /* 0x002fc60000000008 */
[----:B------:R-:W-:Y:S01]  /*0550*/  LDS R13, [R26+-0x100] ;  /* 0xffff00001a0d7984 */ /* 0x000fe20000000800 */
[----:B--2---:R-:W-:-:S03]  /*0560*/  FFMA R27, R9, R14, R8 ;  /* 0x0000000e091b7223 */ /* 0x004fc60000000008 */
[----:B------:R-:W1:Y:S01]  /*0570*/  LDS.128 R8, [R24+-0x10] ;  /* 0xfffff00018087984 */ /* 0x000e620000000c00 */
[----:B0-----:R-:W-:-:S03]  /*0580*/  FFMA R27, R12, R15, R27 ;  /* 0x0000000f0c1b7223 */ /* 0x001fc6000000001b */
[----:B------:R-:W0:Y:S01]  /*0590*/  LDS R15, [R26+-0x80] ;  /* 0xffff80001a0f7984 */ /* 0x000e220000000800 */
[----:B-1----:R-:W-:-:S03]  /*05a0*/  FFMA R12, R8, R13, R27 ;  /* 0x0000000d080c7223 */ /* 0x002fc6000000001b */
[----:B------:R-:W1:Y:S01]  /*05b0*/  LDS R8, [R26+-0x40] ;  /* 0xffffc0001a087984 */ /* 0x000e620000000800 */
[----:B------:R-:W-:-:S03]  /*05c0*/  FFMA R12, R29, R9, R12 ;  /* 0x000000091d0c7223 */ /* 0x000fc6000000000c */
[----:B------:R-:W-:Y:S04]  /*05d0*/  LDS R9, [R26] ;  /* 0x000000001a097984 */ /* 0x000fe80000000800 */
[----:B------:R-:W-:Y:S01]  /*05e0*/  LDS R29, [R26+0x40] ;  /* 0x000040001a1d7984 */ /* 0x000fe20000000800 */
[----:B0-----:R-:W-:-:S03]  /*05f0*/  FFMA R27, R15, R10, R12 ;  /* 0x0000000a0f1b7223 */ /* 0x001fc6000000000c */
[----:B------:R-:W0:Y:S01]  /*0600*/  LDS.128 R12, [R24] ;  /* 0x00000000180c7984 */ /* 0x000e220000000c00 */
[----:B-1----:R-:W-:-:S03]  /*0610*/  FFMA R27, R8, R11, R27 ;  /* 0x0000000b081b7223 */ /* 0x002fc6000000001b */
[----:B------:R-:W1:Y:S01]  /*0620*/  LDS R11, [R26+0x80] ;  /* 0x000080001a0b7984 */ /* 0x000e620000000800 */
[----:B0-----:R-:W-:-:S03]  /*0630*/  FFMA R8, R12, R9, R27 ;  /* 0x000000090c087223 */ /* 0x001fc6000000001b */
[----:B------:R-:W0:Y:S01]  /*0640*/  LDS R12, [R26+0xc0] ;  /* 0x0000c0001a0c7984 */ /* 0x000e220000000800 */
[----:B------:R-:W-:-:S03]  /*0650*/  FFMA R8, R29, R13, R8 ;  /* 0x0000000d1d087223 */ /* 0x000fc60000000008 */
[----:B------:R-:W-:Y:S01]  /*0660*/  LDS R13, [R26+0x100] ;  /* 0x000100001a0d7984 */ /* 0x000fe20000000800 */
[----:B-1----:R-:W-:-:S03]  /*0670*/  FFMA R27, R11, R14, R8 ;  /* 0x0000000e0b1b7223 */ /* 0x002fc60000000008 */
[----:B------:R1:W2:Y:S02]  /*0680*/  LDS.128 R8, [R24+0x10] ;  /* 0x0000100018087984 */ /* 0x0002a40000000c00 */
[----:B-1----:R-:W-:Y:S02]  /*0690*/  VIADD R24, R24, 0x40 ;  /* 0x0000004018187836 */ /* 0x002fe40000000000 */
[----:B0-----:R-:W-:Y:S02]  /*06a0*/  FFMA R15, R12, R15, R27 ;  /* 0x0000000f0c0f7223 */ /* 0x001fe4000000001b */
[----:B------:R-:W0:Y:S04]  /*06b0*/  LDS R27, [R26+0x140] ;  /* 0x000140001a1b7984 */ /* 0x000e280000000800 */
[----:B------:R-:W1:Y:S01]  /*06c0*/  LDS R12, [R26+0x180] ;  /* 0x000180001a0c7984 */ /* 0x000e620000000800 */
[----:B--2---:R-:W-:-:S03]  /*06d0*/  FFMA R8, R8, R13, R15 ;  /* 0x0000000d08087223 */ /* 0x004fc6000000000f */
[----:B------:R2:W3:Y:S02]  /*06e0*/  LDS R13, [R26+0x1c0] ;  /* 0x0001c0001a0d7984 */ /* 0x0004e40000000800 */
[----:B--2---:R-:W-:Y:S02]  /*06f0*/  VIADD R26, R26, 0x400 ;  /* 0x000004001a1a7836 */ /* 0x004fe40000000000 */
[----:B0-----:R-:W-:-:S04]  /*0700*/  FFMA R9, R27, R9, R8 ;  /* 0x000000091b097223 */ /* 0x001fc80000000008 */
[----:B-1----:R-:W-:-:S04]  /*0710*/  FFMA R10, R12, R10, R9 ;  /* 0x0000000a0c0a7223 */ /* 0x002fc80000000009 */
[----:B---3--:R-:W-:Y:S01]  /*0720*/  FFMA R27, R13, R11, R10 ;  /* 0x0000000b0d1b7223 */ /* 0x008fe2000000000a */
[----:B------:R-:W-:Y:S06]  /*0730*/  @P0 BRA `(.L_x_4) ;  /* 0xfffffffc005c0947 */ /* 0x000fec000383ffff */
[----:B------:R-:W-:-:S07]  /*0740*/  MOV R22, R16 ;  /* 0x0000001000167202 */ /* 0x000fce0000000f00 */
.L_x_3:
[----:B------:R-:W-:-:S13]  /*0750*/  ISETP.NE.AND P0, PT, R18, RZ, PT ;  /* 0x000000ff1200720c */ /* 0x000fda0003f05270 */
[----:B------:R-:W-:Y:S05]  /*0760*/  @!P0 BRA `(.L_x_2) ;  /* 0x0000000000dc8947 */ /* 0x000fea0003800000 */
[----:B------:R-:W-:Y:S01]  /*0770*/  VIADD R8, R18, 0xffffffff ;  /* 0xffffffff12087836 */ /* 0x000fe20000000000 */
[----:B------:R-:W-:-:S04]  /*0780*/  ISETP.NE.AND P1, PT, R17, RZ, PT ;  /* 0x000000ff1100720c */ /* 0x000fc80003f25270 */
[----:B------:R-:W-:-:S13]  /*0790*/  ISETP.GE.U32.AND P0, PT, R8, 0x7, PT ;  /* 0x000000070800780c */ /* 0x000fda0003f06070 */
[----:B------:R-:W-:Y:S05]  /*07a0*/  @!P0 BRA `(.L_x_5) ;  /* 0x0000000000548947 */ /* 0x000fea0003800000 */
[C---:B------:R-:W-:Y:S01]  /*07b0*/  IMAD R24, R22.reuse, 0x40, R21 ;  /* 0x0000004016187824 */ /* 0x040fe200078e0215 */
[C---:B------:R-:W-:Y:S01]  /*07c0*/  LEA R26, R22.reuse, R23, 0x2 ;  /* 0x00000017161a7211 */ /* 0x040fe200078e10ff */
[----:B------:R-:W-:-:S03]  /*07d0*/  VIADD R22, R22, 0x8 ;  /* 0x0000000816167836 */ /* 0x000fc60000000000 */
[----:B0-----:R-:W-:Y:S04]  /*07e0*/  LDS R12, [R24] ;  /* 0x00000000180c7984 */ /* 0x001fe80000000800 */
[----:B------:R-:W0:Y:S04]  /*07f0*/  LDS.128 R8, [R26] ;  /* 0x000000001a087984 */ /* 0x000e280000000c00 */
[----:B------:R-:W1:Y:S04]  /*0800*/  LDS R15, [R24+0x40] ;  /* 0x00004000180f7984 */ /* 0x000e680000000800 */
[----:B------:R-:W2:Y:S04]  /*0810*/  LDS R13, [R24+0x80] ;  /* 0x00008000180d7984 */ /* 0x000ea80000000800 */
[----:B------:R-:W-:Y:S01]  /*0820*/  LDS R29, [R24+0x1c0] ;  /* 0x0001c000181d7984 */ /* 0x000fe20000000800 */
[----:B0-----:R-:W-:-:S03]  /*0830*/  FFMA R12, R8, R12, R27 ;  /* 0x0000000c080c7223 */ /* 0x001fc6000000001b */
[----:B------:R-:W0:Y:S01]  /*0840*/  LDS R8, [R24+0xc0] ;  /* 0x0000c00018087984 */ /* 0x000e220000000800 */
[----:B-1----:R-:W-:-:S03]  /*0850*/  FFMA R12, R15, R9, R12 ;  /* 0x000000090f0c7223 */ /* 0x002fc6000000000c */
[----:B------:R-:W-:Y:S01]  /*0860*/  LDS R9, [R24+0x100] ;  /* 0x0001000018097984 */ /* 0x000fe20000000800 */
[----:B--2---:R-:W-:-:S03]  /*0870*/  FFMA R27, R13, R10, R12 ;  /* 0x0000000a0d1b7223 */ /* 0x004fc6000000000c */
[----:B------:R-:W1:Y:S01]  /*0880*/  LDS.128 R12, [R26+0x10] ;  /* 0x000010001a0c7984 */ /* 0x000e620000000c00 */
[----:B0-----:R-:W-:-:S03]  /*0890*/  FFMA R11, R8, R11, R27 ;  /* 0x0000000b080b7223 */ /* 0x001fc6000000001b */
[----:B------:R-:W0:Y:S04]  /*08a0*/  LDS R27, [R24+0x140] ;  /* 0x00014000181b7984 */ /* 0x000e280000000800 */
[----:B------:R-:W2:Y:S01]  /*08b0*/  LDS R8, [R24+0x180] ;  /* 0x0001800018087984 */ /* 0x000ea20000000800 */
[----:B-1----:R-:W-:-:S04]  /*08c0*/  FFMA R12, R12, R9, R11 ;  /* 0x000000090c0c7223 */ /* 0x002fc8000000000b */
[----:B0-----:R-:W-:-:S04]  /*08d0*/  FFMA R13, R27, R13, R12 ;  /* 0x0000000d1b0d7223 */ /* 0x001fc8000000000c */
[----:B--2---:R-:W-:-:S04]  /*08e0*/  FFMA R8, R8, R14, R13 ;  /* 0x0000000e08087223 */ /* 0x004fc8000000000d */
[----:B------:R-:W-:-:S07]  /*08f0*/  FFMA R27, R29, R15, R8 ;  /* 0x0000000f1d1b7223 */ /* 0x000fce0000000008 */
.L_x_5:
[----:B------:R-:W-:Y:S05]  /*0900*/  @!P1 BRA `(.L_x_2) ;  /* 0x0000000000749947 */ /* 0x000fea0003800000 */
[----:B------:R-:W-:Y:S01]  /*0910*/  VIADD R8, R17, 0xffffffff ;  /* 0xffffffff11087836 */ /* 0x000fe20000000000 */
[----:B------:R-:W-:-:S04]  /*0920*/  ISETP.NE.AND P1, PT, R7, RZ, PT ;  /* 0x000000ff0700720c */ /* 0x000fc80003f25270 */
[----:B------:R-:W-:-:S13]  /*0930*/  ISETP.GE.U32.AND P0, PT, R8, 0x3, PT ;  /* 0x000000030800780c */ /* 0x000fda0003f06070 */
[----:B------:R-:W-:Y:S05]  /*0940*/  @!P0 BRA `(.L_x_6) ;  /* 0x0000000000308947 */ /* 0x000fea0003800000 */
[C---:B------:R-:W-:Y:S01]  /*0950*/  IMAD R8, R22.reuse, 0x4, R23 ;  /* 0x0000000416087824 */ /* 0x040fe200078e0217 */
[C---:B0-----:R-:W-:Y:S01]  /*0960*/  LEA R12, R22.reuse, R21, 0x6 ;  /* 0x00000015160c7211 */ /* 0x041fe200078e30ff */
[----:B------:R-:W-:-:S04]  /*0970*/  VIADD R22, R22, 0x4 ;  /* 0x0000000416167836 */ /* 0x000fc80000000000 */
[----:B------:R-:W-:Y:S04]  /*0980*/  LDS R13, [R12] ;  /* 0x000000000c0d7984 */ /* 0x000fe80000000800 */
[----:B------:R-:W0:Y:S04]  /*0990*/  LDS.128 R8, [R8] ;  /* 0x0000000008087984 */ /* 0x000e280000000c00 */
[----:B------:R-:W1:Y:S04]  /*09a0*/  LDS R15, [R12+0x40] ;  /* 0x000040000c0f7984 */ /* 0x000e680000000800 */
[----:B------:R-:W2:Y:S04]  /*09b0*/  LDS R24, [R12+0x80] ;  /* 0x000080000c187984 */ /* 0x000ea80000000800 */
[----:B------:R-:W3:Y:S01]  /*09c0*/  LDS R29, [R12+0xc0] ;  /* 0x0000c0000c1d7984 */ /* 0x000ee20000000800 */
[----:B0-----:R-:W-:-:S04]  /*09d0*/  FFMA R14, R8, R13, R27 ;  /* 0x0000000d080e7223 */ /* 0x001fc8000000001b */
[----:B-1----:R-:W-:-:S04]  /*09e0*/  FFMA R9, R15, R9, R14 ;  /* 0x000000090f097223 */ /* 0x002fc8000000000e */
[----:B--2---:R-:W-:-:S04]  /*09f0*/  FFMA R10, R24, R10, R9 ;  /* 0x0000000a180a7223 */ /* 0x004fc80000000009 */
[----:B---3--:R-:W-:-:S07]  /*0a00*/  FFMA R27, R29, R11, R10 ;  /* 0x0000000b1d1b7223 */ /* 0x008fce000000000a */
.L_x_6:
[----:B------:R-:W-:Y:S05]  /*0a10*/  @!P1 BRA `(.L_x_2) ;  /* 0x0000000000309947 */ /* 0x000fea0003800000 */
[C---:B------:R-:W-:Y:S01]  /*0a20*/  LEA R8, R22.reuse, R23, 0x2 ;  /* 0x0000001716087211 */ /* 0x040fe200078e10ff */
[----:B------:R-:W-:Y:S01]  /*0a30*/  IMAD R13, R22, 0x40, R21 ;  /* 0x00000040160d7824 */ /* 0x000fe200078e0215 */
[----:B------:R-:W-:-:S04]  /*0a40*/  ISETP.NE.AND P0, PT, R7, 0x1, PT ;  /* 0x000000010700780c */ /* 0x000fc80003f05270 */
[----:B------:R-:W-:Y:S04]  /*0a50*/  LDS.128 R8, [R8] ;  /* 0x0000000008087984 */ /* 0x000fe80000000c00 */
[----:B0-----:R-:W0:Y:S02]  /*0a60*/  LDS R12, [R13] ;  /* 0x000000000d0c7984 */ /* 0x001e240000000800 */
[----:B0-----:R-:W-:-:S03]  /*0a70*/  FFMA R27, R8, R12, R27 ;  /* 0x0000000c081b7223 */ /* 0x001fc6000000001b */
[----:B------:R-:W-:Y:S05]  /*0a80*/  @!P0 BRA `(.L_x_2) ;  /* 0x0000000000148947 */ /* 0x000fea0003800000 */
[----:B------:R-:W-:Y:S01]  /*0a90*/  ISETP.NE.AND P0, PT, R7, 0x2, PT ;  /* 0x000000020700780c */ /* 0x000fe20003f05270 */
[----:B------:R-:W0:-:S12]  /*0aa0*/  LDS R8, [R13+0x40] ;  /* 0x000040000d087984 */ /* 0x000e180000000800 */
[----:B------:R-:W1:Y:S01]  /*0ab0*/  @P0 LDS R12, [R13+0x80] ;  /* 0x000080000d0c0984 */ /* 0x000e620000000800 */
[----:B0-----:R-:W-:-:S04]  /*0ac0*/  FFMA R27, R8, R9, R27 ;  /* 0x00000009081b7223 */ /* 0x001fc8000000001b */
[----:B-1----:R-:W-:-:S07]  /*0ad0*/  @P0 FFMA R27, R12, R10, R27 ;  /* 0x0000000a0c1b0223 */ /* 0x002fce000000001b */
.L_x_2:
[----:B------:R-:W-:Y:S01]  /*0ae0*/  UIADD3 UR4, UPT, UPT, UR4, 0x1, URZ ;  /* 0x0000000104047890 */ /* 0x000fe2000fffe0ff */
[----:B------:R-:W-:Y:S05]  /*0af0*/  BAR.SYNC.DEFER_BLOCKING 0x0 ;  /* 0x0000000000007b1d */ /* 0x000fea0000010000 */
[----:B------:R-:W-:-:S04]  /*0b00*/  I2FP.F32.U32 R8, UR4 ;  /* 0x0000000400087c45 */ /* 0x000fc80008201000 */
[----:B------:R-:W-:-:S13]  /*0b10*/  FSETP.GT.AND P0, PT, R3, R8, PT ;  /* 0x000000080300720b */ /* 0x000fda0003f04000 */
[----:B------:R-:W-:Y:S05]  /*0b20*/  @P0 BRA `(.L_x_7) ;  /* 0xfffffff400e80947 */ /* 0x000fea000383ffff */
.L_x_1:
[----:B------:R-:W1:Y:S01]  /*0b30*/  LDCU UR4, c[0x0][0x3a0] ;  /* 0x00007400ff0477ac */ /* 0x000e620008000800 */
[----:B------:R-:W-:-:S04]  /*0b40*/  VIMNMX R0, PT, PT, R25, R20, !PT ;  /* 0x0000001419007248 */ /* 0x000fc80007fe0100 */
[----:B-1----:R-:W-:-:S13]  /*0b50*/  ISETP.GE.AND P0, PT, R0, UR4, PT ;  /* 0x0000000400007c0c */ /* 0x002fda000bf06270 */
[----:B------:R-:W-:Y:S05]  /*0b60*/  @P0 EXIT ;  /* 0x000000000000094d */ /* 0x000fea0003800000 */
[----:B------:R-:W1:Y:S01]  /*0b70*/  LDC.64 R2, c[0x0][0x398] ;  /* 0x0000e600ff027b82 */ /* 0x000e620000000a00 */
[----:B------:R-:W-:-:S04]  /*0b80*/  IMAD R25, R25, UR4, R20 ;  /* 0x0000000419197c24 */ /* 0x000fc8000f8e0214 */
[----:B-1----:R-:W-:-:S05]  /*0b90*/  IMAD.WIDE R2, R25, 0x4, R2 ;  /* 0x0000000419027825 */ /* 0x002fca00078e0202 */
[----:B------:R-:W-:Y:S01]  /*0ba0*/  STG.E desc[UR8][R2.64], R27 ;  /* 0x0000001b02007986 */ /* 0x000fe2000c101908 */
[----:B------:R-:W-:Y:S05]  /*0bb0*/  EXIT ;  /* 0x000000000000794d */ /* 0x000fea0003800000 */
        .weak           $__internal_0_$__cuda_sm3x_div_rn_noftz_f32_slowpath
        .type           $__internal_0_$__cuda_sm3x_div_rn_noftz_f32_slowpath,@function
        .size           $__internal_0_$__cuda_sm3x_div_rn_noftz_f32_slowpath,(.L_x_17 - $__internal_0_$__cuda_sm3x_div_rn_noftz_f32_slowpath)
$__internal_0_$__cuda_sm3x_div_rn_noftz_f32_slowpath:
[--C-:B------:R-:W-:Y:S01]  /*0bc0*/  SHF.R.U32.HI R7, RZ, 0x17, R4.reuse ;  /* 0x00000017ff077819 */ /* 0x100fe20000011604 */
[--C-:B------:R-:W-:Y:S01]  /*0bd0*/  IMAD.MOV.U32 R9, RZ, RZ, R3.reuse ;  /* 0x000000ffff097224 */ /* 0x100fe200078e0003 */
[----:B------:R-:W-:Y:S01]  /*0be0*/  SHF.R.U32.HI R5, RZ, 0x17, R3 ;  /* 0x00000017ff057819 */ /* 0x000fe20000011603 */
[----:B------:R-:W-:Y:S01]  /*0bf0*/  IMAD.MOV.U32 R10, RZ, RZ, R4 ;  /* 0x000000ffff0a7224 */ /* 0x000fe200078e0004 */
[----:B------:R-:W-:Y:S02]  /*0c00*/  LOP3.LUT R7, R7, 0xff, RZ, 0xc0, !PT ;  /* 0x000000ff07077812 */ /* 0x000fe400078ec0ff */
[----:B------:R-:W-:-:S03]  /*0c10*/  LOP3.LUT R8, R5, 0xff, RZ, 0xc0, !PT ;  /* 0x000000ff05087812 */ /* 0x000fc600078ec0ff */
[----:B------:R-:W-:Y:S01]  /*0c20*/  VIADD R12, R7, 0xffffffff ;  /* 0xffffffff070c7836 */ /* 0x000fe20000000000 */
[----:B------:R-:W-:-:S04]  /*0c30*/  IADD3 R11, PT, PT, R8, -0x1, RZ ;  /* 0xffffffff080b7810 */ /* 0x000fc80007ffe0ff */
[----:B------:R-:W-:-:S04]  /*0c40*/  ISETP.GT.U32.AND P0, PT, R12, 0xfd, PT ;  /* 0x000000fd0c00780c */ /* 0x000fc80003f04070 */
[----:B------:R-:W-:-:S13]  /*0c50*/  ISETP.GT.U32.OR P0, PT, R11, 0xfd, P0 ;  /* 0x000000fd0b00780c */ /* 0x000fda0000704470 */
[----:B------:R-:W-:Y:S01]  /*0c60*/  @!P0 MOV R5, RZ ;  /* 0x000000ff00058202 */ /* 0x000fe20000000f00 */
[----:B------:R-:W-:Y:S06]  /*0c70*/  @!P0 BRA `(.L_x_8) ;  /* 0x00000000005c8947 */ /* 0x000fec0003800000 */
[----:B------:R-:W-:Y:S02]  /*0c80*/  FSETP.GTU.FTZ.AND P0, PT, |R3|, +INF , PT ;  /* 0x7f8000000300780b */ /* 0x000fe40003f1c200 */
[----:B------:R-:W-:-:S04]  /*0c90*/  FSETP.GTU.FTZ.AND P1, PT, |R4|, +INF , PT ;  /* 0x7f8000000400780b */ /* 0x000fc80003f3c200 */
[----:B------:R-:W-:-:S13]  /*0ca0*/  PLOP3.LUT P0, PT, P0, P1, PT, 0xf8, 0x8f ;  /* 0x00000000008f781c */ /* 0x000fda0000703f70 */
[----:B------:R-:W-:Y:S05]  /*0cb0*/  @P0 BRA `(.L_x_9) ;  /* 0x0000000400440947 */ /* 0x000fea0003800000 */
[----:B------:R-:W-:-:S13]  /*0cc0*/  LOP3.LUT P0, RZ, R10, 0x7fffffff, R9, 0xc8, !PT ;  /* 0x7fffffff0aff7812 */ /* 0x000fda000780c809 */
[----:B------:R-:W-:Y:S05]  /*0cd0*/  @!P0 BRA `(.L_x_10) ;  /* 0x0000000400348947 */ /* 0x000fea0003800000 */
[C---:B------:R-:W-:Y:S02]  /*0ce0*/  FSETP.NEU.FTZ.AND P2, PT, |R3|.reuse, +INF , PT ;  /* 0x7f8000000300780b */ /* 0x040fe40003f5d200 */
[----:B------:R-:W-:Y:S02]  /*0cf0*/  FSETP.NEU.FTZ.AND P1, PT, |R4|, +INF , PT ;  /* 0x7f8000000400780b */ /* 0x000fe40003f3d200 */
[----:B------:R-:W-:-:S11]  /*0d00*/  FSETP.NEU.FTZ.AND P0, PT, |R3|, +INF , PT ;  /* 0x7f8000000300780b */ /* 0x000fd60003f1d200 */
[----:B------:R-:W-:Y:S05]  /*0d10*/  @!P1 BRA !P2, `(.L_x_10) ;  /* 0x0000000400249947 */ /* 0x000fea0005000000 */
[----:B------:R-:W-:-:S04]  /*0d20*/  LOP3.LUT P2, RZ, R9, 0x7fffffff, RZ, 0xc0, !PT ;  /* 0x7fffffff09ff7812 */ /* 0x000fc8000784c0ff */
[----:B------:R-:W-:-:S13]  /*0d30*/  PLOP3.LUT P1, PT, P1, P2, PT, 0x2f, 0xf2 ;  /* 0x0000000000f2781c */ /* 0x000fda0000f24577 */
[----:B------:R-:W-:Y:S05]  /*0d40*/  @P1 BRA `(.L_x_11) ;  /* 0x0000000400101947 */ /* 0x000fea0003800000 */
[----:B------:R-:W-:-:S04]  /*0d50*/  LOP3.LUT P1, RZ, R10, 0x7fffffff, RZ, 0xc0, !PT ;  /* 0x7fffffff0aff7812 */ /* 0x000fc8000782c0ff */
[----:B------:R-:W-:-:S13]  /*0d60*/  PLOP3.LUT P0, PT, P0, P1, PT, 0x2f, 0xf2 ;  /* 0x0000000000f2781c */ /* 0x000fda0000702577 */
[----:B------:R-:W-:Y:S05]  /*0d70*/  @P0 BRA `(.L_x_12) ;  /* 0x0000000000f80947 */ /* 0x000fea0003800000 */
[----:B------:R-:W-:Y:S02]  /*0d80*/  ISETP.GE.AND P0, PT, R11, RZ, PT ;  /* 0x000000ff0b00720c */ /* 0x000fe40003f06270 */
[----:B------:R-:W-:-:S11]  /*0d90*/  ISETP.GE.AND P1, PT, R12, RZ, PT ;  /* 0x000000ff0c00720c */ /* 0x000fd60003f26270 */
[----:B------:R-:W-:Y:S02]  /*0da0*/  @P0 IMAD.MOV.U32 R5, RZ, RZ, RZ ;  /* 0x000000ffff050224 */ /* 0x000fe400078e00ff */
[----:B------:R-:W-:Y:S01]  /*0db0*/  @!P0 FFMA R9, R3, 1.84467440737095516160e+19, RZ ;  /* 0x5f80000003098823 */ /* 0x000fe200000000ff */
[----:B------:R-:W-:Y:S02]  /*0dc0*/  @!P0 IMAD.MOV.U32 R5, RZ, RZ, -0x40 ;  /* 0xffffffc0ff058424 */ /* 0x000fe400078e00ff */
[----:B------:R-:W-:-:S03]  /*0dd0*/  @!P1 FFMA R10, R4, 1.84467440737095516160e+19, RZ ;  /* 0x5f800000040a9823 */ /* 0x000fc600000000ff */
[----:B------:R-:W-:-:S07]  /*0de0*/  @!P1 IADD3 R5, PT, PT, R5, 0x40, RZ ;  /* 0x0000004005059810 */ /* 0x000fce0007ffe0ff */
.L_x_8:
[----:B------:R-:W-:Y:S02]  /*0df0*/  LEA R3, R7, 0xc0800000, 0x17 ;  /* 0xc080000007037811 */ /* 0x000fe400078eb8ff */
[----:B------:R-:W-:-:S03]  /*0e00*/  IADD3 R8, PT, PT, R8, -0x7f, RZ ;  /* 0xffffff8108087810 */ /* 0x000fc60007ffe0ff */
[----:B------:R-:W-:Y:S02]  /*0e10*/  IMAD.IADD R10, R10, 0x1, -R3 ;  /* 0x000000010a0a7824 */ /* 0x000fe400078e0a03 */
[C---:B------:R-:W-:Y:S01]  /*0e20*/  IMAD R3, R8.reuse, -0x800000, R9 ;  /* 0xff80000008037824 */ /* 0x040fe200078e0209 */
[----:B------:R-:W-:Y:S01]  /*0e30*/  IADD3 R8, PT, PT, R8, 0x7f, -R7 ;  /* 0x0000007f08087810 */ /* 0x000fe20007ffe807 */
[----:B------:R-:W0:Y:S01]  /*0e40*/  MUFU.RCP R4, R10 ;  /* 0x0000000a00047308 */ /* 0x000e220000001000 */
[----:B------:R-:W-:-:S03]  /*0e50*/  FADD.FTZ R12, -R10, -RZ ;  /* 0x800000ff0a0c7221 */ /* 0x000fc60000010100 */
[----:B------:R-:W-:Y:S02]  /*0e60*/  IMAD.IADD R8, R8, 0x1, R5 ;  /* 0x0000000108087824 */ /* 0x000fe400078e0205 */
[----:B0-----:R-:W-:-:S04]  /*0e70*/  FFMA R11, R4, R12, 1 ;  /* 0x3f800000040b7423 */ /* 0x001fc8000000000c */
[----:B------:R-:W-:-:S04]  /*0e80*/  FFMA R11, R4, R11, R4 ;  /* 0x0000000b040b7223 */ /* 0x000fc80000000004 */
[----:B------:R-:W-:-:S04]  /*0e90*/  FFMA R4, R3, R11, RZ ;  /* 0x0000000b03047223 */ /* 0x000fc800000000ff */
[----:B------:R-:W-:-:S04]  /*0ea0*/  FFMA R9, R12, R4, R3 ;  /* 0x000000040c097223 */ /* 0x000fc80000000003 */
[----:B------:R-:W-:-:S04]  /*0eb0*/  FFMA R14, R11, R9, R4 ;  /* 0x000000090b0e7223 */ /* 0x000fc80000000004 */
[----:B------:R-:W-:-:S04]  /*0ec0*/  FFMA R9, R12, R14, R3 ;  /* 0x0000000e0c097223 */ /* 0x000fc80000000003 */
[----:B------:R-:W-:-:S05]  /*0ed0*/  FFMA R3, R11, R9, R14 ;  /* 0x000000090b037223 */ /* 0x000fca000000000e */
[----:B------:R-:W-:-:S04]  /*0ee0*/  SHF.R.U32.HI R4, RZ, 0x17, R3 ;  /* 0x00000017ff047819 */ /* 0x000fc80000011603 */
[----:B------:R-:W-:-:S04]  /*0ef0*/  LOP3.LUT R4, R4, 0xff, RZ, 0xc0, !PT ;  /* 0x000000ff04047812 */ /* 0x000fc800078ec0ff */
[----:B------:R-:W-:-:S05]  /*0f00*/  IADD3 R10, PT, PT, R4, R8, RZ ;  /* 0x00000008040a7210 */ /* 0x000fca0007ffe0ff */
[----:B------:R-:W-:-:S05]  /*0f10*/  VIADD R4, R10, 0xffffffff ;  /* 0xffffffff0a047836 */ /* 0x000fca0000000000 */
[----:B------:R-:W-:-:S13]  /*0f20*/  ISETP.GE.U32.AND P0, PT, R4, 0xfe, PT ;  /* 0x000000fe0400780c */ /* 0x000fda0003f06070 */
[----:B------:R-:W-:Y:S05]  /*0f30*/  @!P0 BRA `(.L_x_13) ;  /* 0x0000000000808947 */ /* 0x000fea0003800000 */
[----:B------:R-:W-:-:S13]  /*0f40*/  ISETP.GT.AND P0, PT, R10, 0xfe, PT ;  /* 0x000000fe0a00780c */ /* 0x000fda0003f04270 */
[----:B------:R-:W-:Y:S05]  /*0f50*/  @P0 BRA `(.L_x_14) ;  /* 0x00000000006c0947 */ /* 0x000fea0003800000 */
[----:B------:R-:W-:-:S13]  /*0f60*/  ISETP.GE.AND P0, PT, R10, 0x1, PT ;  /* 0x000000010a00780c */ /* 0x000fda0003f06270 */
[----:B------:R-:W-:Y:S05]  /*0f70*/  @P0 BRA `(.L_x_15) ;  /* 0x0000000000980947 */ /* 0x000fea0003800000 */
[----:B------:R-:W-:Y:S02]  /*0f80*/  ISETP.GE.AND P0, PT, R10, -0x18, PT ;  /* 0xffffffe80a00780c */ /* 0x000fe40003f06270 */
[----:B------:R-:W-:-:S11]  /*0f90*/  LOP3.LUT R3, R3, 0x80000000, RZ, 0xc0, !PT ;  /* 0x8000000003037812 */ /* 0x000fd600078ec0ff */
[----:B------:R-:W-:Y:S05]  /*0fa0*/  @!P0 BRA `(.L_x_15) ;  /* 0x00000000008c8947 */ /* 0x000fea0003800000 */
[CCC-:B------:R-:W-:Y:S01]  /*0fb0*/  FFMA.RZ R4, R11.reuse, R9.reuse, R14.reuse ;  /* 0x000000090b047223 */ /* 0x1c0fe2000000c00e */
[C---:B------:R-:W-:Y:S01]  /*0fc0*/  IADD3 R8, PT, PT, R10.reuse, 0x20, RZ ;  /* 0x000000200a087810 */ /* 0x040fe20007ffe0ff */
[CCC-:B------:R-:W-:Y:S01]  /*0fd0*/  FFMA.RM R5, R11.reuse, R9.reuse, R14.reuse ;  /* 0x000000090b057223 */ /* 0x1c0fe2000000400e */
[----:B------:R-:W-:Y:S02]  /*0fe0*/  ISETP.NE.AND P2, PT, R10, RZ, PT ;  /* 0x000000ff0a00720c */ /* 0x000fe40003f45270 */
[----:B------:R-:W-:Y:S01]  /*0ff0*/  LOP3.LUT R7, R4, 0x7fffff, RZ, 0xc0, !PT ;  /* 0x007fffff04077812 */ /* 0x000fe200078ec0ff */
[----:B------:R-:W-:Y:S01]  /*1000*/  FFMA.RP R4, R11, R9, R14 ;  /* 0x000000090b047223 */ /* 0x000fe2000000800e */
[----:B------:R-:W-:Y:S01]  /*1010*/  IMAD.MOV R9, RZ, RZ, -R10 ;  /* 0x000000ffff097224 */ /* 0x000fe200078e0a0a */
[----:B------:R-:W-:Y:S02]  /*1020*/  ISETP.NE.AND P1, PT, R10, RZ, PT ;  /* 0x000000ff0a00720c */ /* 0x000fe40003f25270 */
[----:B------:R-:W-:-:S02]  /*1030*/  LOP3.LUT R7, R7, 0x800000, RZ, 0xfc, !PT ;  /* 0x0080000007077812 */ /* 0x000fc400078efcff */
[----:B------:R-:W-:Y:S02]  /*1040*/  FSETP.NEU.FTZ.AND P0, PT, R4, R5, PT ;  /* 0x000000050400720b */ /* 0x000fe40003f1d000 */
[----:B------:R-:W-:Y:S02]  /*1050*/  SHF.L.U32 R8, R7, R8, RZ ;  /* 0x0000000807087219 */ /* 0x000fe400000006ff */
[----:B------:R-:W-:Y:S02]  /*1060*/  SEL R4, R9, RZ, P2 ;  /* 0x000000ff09047207 */ /* 0x000fe40001000000 */
[----:B------:R-:W-:Y:S02]  /*1070*/  ISETP.NE.AND P1, PT, R8, RZ, P1 ;  /* 0x000000ff0800720c */ /* 0x000fe40000f25270 */
[----:B------:R-:W-:Y:S02]  /*1080*/  SHF.R.U32.HI R4, RZ, R4, R7 ;  /* 0x00000004ff047219 */ /* 0x000fe40000011607 */
[----:B------:R-:W-:-:S02]  /*1090*/  PLOP3.LUT P0, PT, P0, P1, PT, 0xf8, 0x8f ;  /* 0x00000000008f781c */ /* 0x000fc40000703f70 */
[----:B------:R-:W-:Y:S02]  /*10a0*/  SHF.R.U32.HI R8, RZ, 0x1, R4 ;  /* 0x00000001ff087819 */ /* 0x000fe40000011604 */
[----:B------:R-:W-:-:S04]  /*10b0*/  SEL R5, RZ, 0x1, !P0 ;  /* 0x00000001ff057807 */ /* 0x000fc80004000000 */
[----:B------:R-:W-:-:S04]  /*10c0*/  LOP3.LUT R5, R5, 0x1, R8, 0xf8, !PT ;  /* 0x0000000105057812 */ /* 0x000fc800078ef808 */
[----:B------:R-:W-:-:S04]  /*10d0*/  LOP3.LUT R5, R5, R4, RZ, 0xc0, !PT ;  /* 0x0000000405057212 */ /* 0x000fc800078ec0ff */
[----:B------:R-:W-:-:S04]  /*10e0*/  IADD3 R8, PT, PT, R8, R5, RZ ;  /* 0x0000000508087210 */ /* 0x000fc80007ffe0ff */
[----:B------:R-:W-:Y:S01]  /*10f0*/  LOP3.LUT R3, R8, R3, RZ, 0xfc, !PT ;  /* 0x0000000308037212 */ /* 0x000fe200078efcff */
[----:B------:R-:W-:Y:S06]  /*1100*/  BRA `(.L_x_15) ;  /* 0x0000000000347947 */ /* 0x000fec0003800000 */
.L_x_14:
[----:B------:R-:W-:-:S04]  /*1110*/  LOP3.LUT R3, R3, 0x80000000, RZ, 0xc0, !PT ;  /* 0x8000000003037812 */ /* 0x000fc800078ec0ff */
[----:B------:R-:W-:Y:S01]  /*1120*/  LOP3.LUT R3, R3, 0x7f800000, RZ, 0xfc, !PT ;  /* 0x7f80000003037812 */ /* 0x000fe200078efcff */
[----:B------:R-:W-:Y:S06]  /*1130*/  BRA `(.L_x_15) ;  /* 0x0000000000287947 */ /* 0x000fec0003800000 */
.L_x_13:
[----:B------:R-:W-:Y:S01]  /*1140*/  IMAD R3, R8, 0x800000, R3 ;  /* 0x0080000008037824 */ /* 0x000fe200078e0203 */
[----:B------:R-:W-:Y:S06]  /*1150*/  BRA `(.L_x_15) ;  /* 0x0000000000207947 */ /* 0x000fec0003800000 */
.L_x_12:
[----:B------:R-:W-:-:S04]  /*1160*/  LOP3.LUT R3, R10, 0x80000000, R9, 0x48, !PT ;  /* 0x800000000a037812 */ /* 0x000fc800078e4809 */
[----:B------:R-:W-:Y:S01]  /*1170*/  LOP3.LUT R3, R3, 0x7f800000, RZ, 0xfc, !PT ;  /* 0x7f80000003037812 */ /* 0x000fe200078efcff */
[----:B------:R-:W-:Y:S06]  /*1180*/  BRA `(.L_x_15) ;  /* 0x0000000000147947 */ /* 0x000fec0003800000 */
.L_x_11:
[----:B------:R-:W-:Y:S01]  /*1190*/  LOP3.LUT R3, R10, 0x80000000, R9, 0x48, !PT ;  /* 0x800000000a037812 */ /* 0x000fe200078e4809 */
[----:B------:R-:W-:Y:S06]  /*11a0*/  BRA `(.L_x_15) ;  /* 0x00000000000c7947 */ /* 0x000fec0003800000 */
.L_x_10:
[----:B------:R-:W0:Y:S01]  /*11b0*/  MUFU.RSQ R3, -QNAN ;  /* 0xffc0000000037908 */ /* 0x000e220000001400 */
[----:B------:R-:W-:Y:S05]  /*11c0*/  BRA `(.L_x_15) ;  /* 0x0000000000047947 */ /* 0x000fea0003800000 */
.L_x_9:
[----:B------:R-:W-:-:S07]  /*11d0*/  FADD.FTZ R3, R3, R4 ;  /* 0x0000000403037221 */ /* 0x000fce0000010000 */
.L_x_15:
[----:B------:R-:W-:-:S04]  /*11e0*/  HFMA2 R7, -RZ, RZ, 0, 0 ;  /* 0x00000000ff077431 */ /* 0x000fc800000001ff */
[----:B0-----:R-:W-:Y:S05]  /*11f0*/  RET.REL.NODEC R6 `(_Z25matrixMulKernelWIthTilingPfS_iS_i) ;  /* 0xffffffec06807950 */ /* 0x001fea0003c3ffff */
.L_x_16:
[----:B------:R-:W-:-:S00]  /*1200*/  BRA `(.L_x_16) ;  /* 0xfffffffc00fc7947 */ /* 0x000fc0000383ffff */
[----:B------:R-:W-:-:S00]  /*1210*/  NOP ;  /* 0x0000000000007918 */ /* 0x000fc00000000000 */
        /* <DEDUP_REMOVED lines=14> */
.L_x_17:


//--------------------- .nv.shared._Z25matrixMulKernelWIthTilingPfS_iS_i --------------------------
	.section	.nv.shared._Z25matrixMulKernelWIthTilingPfS_iS_i,"aw",@nobits
	.sectionflags	@""
	.align	4
.nv.shared._Z25matrixMulKernelWIthTilingPfS_iS_i:
	.zero		3072


//--------------------- .nv.shared.reserved.0     --------------------------
	.section	.nv.shared.reserved.0,"aw",@nobits
	.weak		__nv_reservedSMEM_offset_0_alias
	.size		__nv_reservedSMEM_offset_0_alias, 0, 64
	.other		__nv_reservedSMEM_offset_0_alias,@"STO_CUDA_RESERVED_SHARED STV_DEFAULT"
__nv_reservedSMEM_offset_0_alias:
	.zero		0
	.zero		64


//--------------------- .nv.constant0._Z25matrixMulKernelWIthTilingPfS_iS_i --------------------------
	.section	.nv.constant0._Z25matrixMulKernelWIthTilingPfS_iS_i,"a",@progbits
	.sectionflags	@""
	.align	4
.nv.constant0._Z25matrixMulKernelWIthTilingPfS_iS_i:
	.zero		932


//--------------------- SYMBOLS --------------------------

	.type		.nv.reservedSmem.offset0,@object
	.size		.nv.reservedSmem.offset0,0x4
	.type		.nv.reservedSmem.cap,@object
	.size		.nv.reservedSmem.cap,0x4
